	.headerflags	@"EF_CUDA_TEXMODE_UNIFIED EF_CUDA_64BIT_ADDRESS EF_CUDA_ACCELERATORS EF_CUDA_SM90 EF_CUDA_VIRTUAL_SM(EF_CUDA_SM90)"
	.elftype	@"ET_EXEC"


//--------------------- .nv.info                  --------------------------
	.section	.nv.info,"",@"SHT_CUDA_INFO"
	.align	4


	//----- nvinfo : EIATTR_REGCOUNT
	.align		4
        /*0000*/ 	.byte	0x04, 0x2f
        /*0002*/ 	.short	(.L_1 - .L_0)
	.align		4
.L_0:
        /*0004*/ 	.word	index@(triton_poi_fused_div_3)
        /*0008*/ 	.word	0x0000000c


	//----- nvinfo : EIATTR_MIN_STACK_SIZE
	.align		4
.L_1:
        /*000c*/ 	.byte	0x04, 0x12
        /*000e*/ 	.short	(.L_3 - .L_2)
	.align		4
.L_2:
        /*0010*/ 	.word	index@(triton_poi_fused_div_3)
        /*0014*/ 	.word	0x00000000


	//----- nvinfo : EIATTR_FRAME_SIZE
	.align		4
.L_3:
        /*0018*/ 	.byte	0x04, 0x11
        /*001a*/ 	.short	(.L_5 - .L_4)
	.align		4
.L_4:
        /*001c*/ 	.word	index@(triton_poi_fused_div_3)
        /*0020*/ 	.word	0x00000000


	//----- nvinfo : EIATTR_MIN_STACK_SIZE
	.align		4
.L_5:
        /*0024*/ 	.byte	0x04, 0x12
        /*0026*/ 	.short	(.L_7 - .L_6)
	.align		4
.L_6:
        /*0028*/ 	.word	index@(triton_poi_fused_div_3)
        /*002c*/ 	.word	0x00000000
.L_7:


//--------------------- .nv.info.triton_poi_fused_div_3 --------------------------
	.section	.nv.info.triton_poi_fused_div_3,"",@"SHT_CUDA_INFO"
	.sectionflags	@""
	.align	4


	//----- nvinfo : EIATTR_CUDA_API_VERSION
	.align		4
        /*0000*/ 	.byte	0x04, 0x37
        /*0002*/ 	.short	(.L_9 - .L_8)
.L_8:
        /*0004*/ 	.word	0x0000007c


	//----- nvinfo : EIATTR_KPARAM_INFO
	.align		4
.L_9:
        /*0008*/ 	.byte	0x04, 0x17
        /*000a*/ 	.short	(.L_11 - .L_10)
.L_10:
        /*000c*/ 	.word	0x00000000
        /*0010*/ 	.short	0x0003
        /*0012*/ 	.short	0x0018
        /*0014*/ 	.byte	0x00, 0xf0, 0x11, 0x00


	//----- nvinfo : EIATTR_KPARAM_INFO
	.align		4
.L_11:
        /*0018*/ 	.byte	0x04, 0x17
        /*001a*/ 	.short	(.L_13 - .L_12)
.L_12:
        /*001c*/ 	.word	0x00000000
        /*0020*/ 	.short	0x0002
        /*0022*/ 	.short	0x0010
        /*0024*/ 	.byte	0x00, 0xf4, 0x21, 0x00


	//----- nvinfo : EIATTR_KPARAM_INFO
	.align		4
.L_13:
        /*0028*/ 	.byte	0x04, 0x17
        /*002a*/ 	.short	(.L_15 - .L_14)
.L_14:
        /*002c*/ 	.word	0x00000000
        /*0030*/ 	.short	0x0001
        /*0032*/ 	.short	0x0008
        /*0034*/ 	.byte	0x00, 0xf4, 0x21, 0x00


	//----- nvinfo : EIATTR_KPARAM_INFO
	.align		4
.L_15:
        /*0038*/ 	.byte	0x04, 0x17
        /*003a*/ 	.short	(.L_17 - .L_16)
.L_16:
        /*003c*/ 	.word	0x00000000
        /*0040*/ 	.short	0x0000
        /*0042*/ 	.short	0x0000
        /*0044*/ 	.byte	0x00, 0xf4, 0x21, 0x00


	//----- nvinfo : EIATTR_SPARSE_MMA_MASK
	.align		4
.L_17:
        /*0048*/ 	.byte	0x03, 0x50
        /*004a*/ 	.short	0x0000


	//----- nvinfo : EIATTR_MAXREG_COUNT
	.align		4
        /*004c*/ 	.byte	0x03, 0x1b
        /*004e*/ 	.short	0x00ff


	//----- nvinfo : EIATTR_EXIT_INSTR_OFFSETS
	.align		4
        /*0050*/ 	.byte	0x04, 0x1c
        /*0052*/ 	.short	(.L_19 - .L_18)


	//   ....[0]....
.L_18:
        /*0054*/ 	.word	0x000001b0


	//   ....[1]....
        /*0058*/ 	.word	0x000001d0


	//----- nvinfo : EIATTR_REQNTID
	.align		4
.L_19:
        /*005c*/ 	.byte	0x04, 0x10
        /*005e*/ 	.short	(.L_21 - .L_20)
.L_20:
        /*0060*/ 	.word	0x00000080
        /*0064*/ 	.word	0x00000001
        /*0068*/ 	.word	0x00000001


	//----- nvinfo : EIATTR_CBANK_PARAM_SIZE
	.align		4
.L_21:
        /*006c*/ 	.byte	0x03, 0x19
        /*006e*/ 	.short	0x001c


	//----- nvinfo : EIATTR_PARAM_CBANK
	.align		4
        /*0070*/ 	.byte	0x04, 0x0a
        /*0072*/ 	.short	(.L_23 - .L_22)
	.align		4
.L_22:
        /*0074*/ 	.word	index@(.nv.constant0.triton_poi_fused_div_3)
        /*0078*/ 	.short	0x0210
        /*007a*/ 	.short	0x001c


	//----- nvinfo : EIATTR_SW_WAR
	.align		4
.L_23:
        /*007c*/ 	.byte	0x04, 0x36
        /*007e*/ 	.short	(.L_25 - .L_24)
.L_24:
        /*0080*/ 	.word	0x00000008
.L_25:


//--------------------- .nv.callgraph             --------------------------
	.section	.nv.callgraph,"",@"SHT_CUDA_CALLGRAPH"
	.align	4
	.sectionentsize	8
	.align		4
        /*0000*/ 	.word	0x00000000
	.align		4
        /*0004*/ 	.word	0xffffffff
	.align		4
        /*0008*/ 	.word	0x00000000
	.align		4
        /*000c*/ 	.word	0xfffffffe
	.align		4
        /*0010*/ 	.word	0x00000000
	.align		4
        /*0014*/ 	.word	0xfffffffd
	.align		4
        /*0018*/ 	.word	0x00000000
	.align		4
        /*001c*/ 	.word	0xfffffffc


//--------------------- .text.triton_poi_fused_div_3 --------------------------
	.section	.text.triton_poi_fused_div_3,"ax",@progbits
	.align	128
        .global         triton_poi_fused_div_3
        .type           triton_poi_fused_div_3,@function
        .size           triton_poi_fused_div_3,(.L_x_1 - triton_poi_fused_div_3)
        .other          triton_poi_fused_div_3,@"STO_CUDA_ENTRY STV_DEFAULT"
triton_poi_fused_div_3:
.text.triton_poi_fused_div_3:
[----:B------:R-:W0:Y:S02]  /*0000*/  LDC R1, c[0x0][0x28] ;  /* 0x00000a00ff017b82 */ /* 0x000e240000000800 */
[----:B------:R-:W1:Y:S01]  /*0010*/  S2R R0, SR_TID.X ;  /* 0x0000000000007919 */ /* 0x000e620000002100 */
[----:B------:R-:W2:Y:S01]  /*0020*/  LDC.64 R4, c[0x0][0x218] ;  /* 0x00008600ff047b82 */ /* 0x000ea20000000a00 */
[----:B------:R-:W-:Y:S01]  /*0030*/  ULDC.64 UR4, c[0x0][0x208] ;  /* 0x0000820000047ab9 */ /* 0x000fe20000000a00 */
[----:B------:R-:W3:Y:S06]  /*0040*/  S2R R7, SR_CTAID.X ;  /* 0x0000000000077919 */ /* 0x000eec0000002500 */
[----:B------:R-:W4:Y:S01]  /*0050*/  LDC.64 R2, c[0x0][0x210] ;  /* 0x00008400ff027b82 */ /* 0x000f220000000a00 */
[----:B--2---:R2:W5:Y:S01]  /*0060*/  LDG.E R6, desc[UR4][R4.64] ;  /* 0x0000000404067981 */ /* 0x004562000c1e1900 */
[----:B------:R-:W-:-:S02]  /*0070*/  CS2R R8, SRZ ;  /* 0x0000000000087805 */ /* 0x000fc4000001ff00 */
[----:B-1----:R-:W-:-:S04]  /*0080*/  SHF.L.U32 R0, R0, 0x1, RZ ;  /* 0x0000000100007819 */ /* 0x002fc800000006ff */
[----:B--2---:R-:W1:Y:S01]  /*0090*/  LDC.64 R4, c[0x0][0x220] ;  /* 0x00008800ff047b82 */ /* 0x004e620000000a00 */
[----:B------:R-:W-:-:S04]  /*00a0*/  LOP3.LUT R0, R0, 0xfe, RZ, 0xc0, !PT ;  /* 0x000000fe00007812 */ /* 0x000fc800078ec0ff */
[----:B---3--:R-:W-:-:S04]  /*00b0*/  LEA R7, R7, R0, 0x8 ;  /* 0x0000000007077211 */ /* 0x008fc800078e40ff */
[C---:B------:R-:W-:Y:S01]  /*00c0*/  ISETP.GE.AND P2, PT, R7.reuse, 0x100, PT ;  /* 0x000001000700780c */ /* 0x040fe20003f46270 */
[----:B----4-:R-:W-:-:S12]  /*00d0*/  IMAD.WIDE R2, R7, 0x4, R2 ;  /* 0x0000000407027825 */ /* 0x010fd800078e0202 */
[----:B------:R1:W2:Y:S02]  /*00e0*/  @!P2 LDG.E.64 R8, desc[UR4][R2.64] ;  /* 0x000000040208a981 */ /* 0x0002a4000c1e1b00 */
[----:B-1----:R-:W-:Y:S01]  /*00f0*/  IMAD.WIDE R2, R7, 0x4, R4 ;  /* 0x0000000407027825 */ /* 0x002fe200078e0204 */
[C---:B-----5:R-:W-:Y:S02]  /*0100*/  FSETP.GT.AND P0, PT, |R6|.reuse, 8.50705917302346158658e+37, PT ;  /* 0x7e8000000600780b */ /* 0x060fe40003f04200 */
[----:B------:R-:W-:-:S11]  /*0110*/  FSETP.GEU.AND P1, PT, |R6|, 1.175494350822287508e-38, PT ;  /* 0x008000000600780b */ /* 0x000fd60003f2e200 */
[----:B------:R-:W-:-:S04]  /*0120*/  @P0 FMUL R6, R6, 0.25 ;  /* 0x3e80000006060820 */ /* 0x000fc80000400000 */
[----:B------:R-:W-:-:S06]  /*0130*/  @!P1 FMUL R6, R6, 16777216 ;  /* 0x4b80000006069820 */ /* 0x000fcc0000400000 */
[----:B------:R-:W1:Y:S01]  /*0140*/  MUFU.RCP R6, R6 ;  /* 0x0000000600067308 */ /* 0x000e620000001000 */
[----:B--2---:R-:W-:Y:S01]  /*0150*/  @P0 FMUL R8, R8, 0.25 ;  /* 0x3e80000008080820 */ /* 0x004fe20000400000 */
[----:B------:R-:W-:-:S03]  /*0160*/  @P0 FMUL R9, R9, 0.25 ;  /* 0x3e80000009090820 */ /* 0x000fc60000400000 */
[----:B------:R-:W-:Y:S01]  /*0170*/  @!P1 FMUL R8, R8, 16777216 ;  /* 0x4b80000008089820 */ /* 0x000fe20000400000 */
[----:B------:R-:W-:-:S03]  /*0180*/  @!P1 FMUL R9, R9, 16777216 ;  /* 0x4b80000009099820 */ /* 0x000fc60000400000 */
[C---:B-1----:R-:W-:Y:S01]  /*0190*/  FMUL R8, R6.reuse, R8 ;  /* 0x0000000806087220 */ /* 0x042fe20000400000 */
[----:B------:R-:W-:Y:S01]  /*01a0*/  FMUL R9, R6, R9 ;  /* 0x0000000906097220 */ /* 0x000fe20000400000 */
[----:B------:R-:W-:Y:S06]  /*01b0*/  @P2 EXIT ;  /* 0x000000000000294d */ /* 0x000fec0003800000 */
[----:B------:R-:W-:Y:S01]  /*01c0*/  STG.E.64 desc[UR4][R2.64], R8 ;  /* 0x0000000802007986 */ /* 0x000fe2000c101b04 */
[----:B------:R-:W-:Y:S05]  /*01d0*/  EXIT ;  /* 0x000000000000794d */ /* 0x000fea0003800000 */
.L_x_0:
[----:B------:R-:W-:-:S00]  /*01e0*/  BRA `(.L_x_0) ;  /* 0xfffffffc00fc7947 */ /* 0x000fc0000383ffff */
[----:B------:R-:W-:-:S00]  /*01f0*/  NOP ;  /* 0x0000000000007918 */ /* 0x000fc00000000000 */
        /* <DEDUP_REMOVED lines=8> */
.L_x_1:


//--------------------- .nv.constant0.triton_poi_fused_div_3 --------------------------
	.section	.nv.constant0.triton_poi_fused_div_3,"a",@progbits
	.sectionflags	@""
	.align	4
.nv.constant0.triton_poi_fused_div_3:
	.zero		556
